//
// Generated by NVIDIA NVVM Compiler
//
// Compiler Build ID: CL-36424714
// Cuda compilation tools, release 13.0, V13.0.88
// Based on NVVM 20.0.0
//

.version 9.0
.target sm_100
.address_size 64

	// .globl	_Z17vector_add_kernelIfEvPT_PKS0_S3_mm

.visible .entry _Z17vector_add_kernelIfEvPT_PKS0_S3_mm(
	.param .u64 .ptr .align 1 _Z17vector_add_kernelIfEvPT_PKS0_S3_mm_param_0,
	.param .u64 .ptr .align 1 _Z17vector_add_kernelIfEvPT_PKS0_S3_mm_param_1,
	.param .u64 .ptr .align 1 _Z17vector_add_kernelIfEvPT_PKS0_S3_mm_param_2,
	.param .u64 _Z17vector_add_kernelIfEvPT_PKS0_S3_mm_param_3,
	.param .u64 _Z17vector_add_kernelIfEvPT_PKS0_S3_mm_param_4
)
{
	.reg .pred 	%p<3>;
	.reg .b32 	%r<5>;
	.reg .b32 	%f<4>;
	.reg .b64 	%rd<17>;

	ld.param.u64 	%rd7, [_Z17vector_add_kernelIfEvPT_PKS0_S3_mm_param_0];
	ld.param.u64 	%rd8, [_Z17vector_add_kernelIfEvPT_PKS0_S3_mm_param_1];
	ld.param.u64 	%rd9, [_Z17vector_add_kernelIfEvPT_PKS0_S3_mm_param_2];
	ld.param.u64 	%rd10, [_Z17vector_add_kernelIfEvPT_PKS0_S3_mm_param_3];
	ld.param.u64 	%rd11, [_Z17vector_add_kernelIfEvPT_PKS0_S3_mm_param_4];
	mov.u32 	%r1, %ctaid.x;
	mov.u32 	%r2, %ntid.x;
	mov.u32 	%r3, %tid.x;
	mad.lo.s32 	%r4, %r1, %r2, %r3;
	cvt.s64.s32 	%rd16, %r4;
	setp.le.u64 	%p1, %rd10, %rd16;
	@%p1 bra 	$L__BB0_3;
	cvta.to.global.u64 	%rd2, %rd8;
	cvta.to.global.u64 	%rd3, %rd9;
	cvta.to.global.u64 	%rd4, %rd7;
$L__BB0_2:
	shl.b64 	%rd12, %rd16, 2;
	add.s64 	%rd13, %rd2, %rd12;
	add.s64 	%rd14, %rd3, %rd12;
	ld.global.f32 	%f1, [%rd13];
	ld.global.f32 	%f2, [%rd14];
	add.f32 	%f3, %f1, %f2;
	add.s64 	%rd15, %rd4, %rd12;
	st.global.f32 	[%rd15], %f3;
	add.s64 	%rd16, %rd16, %rd11;
	setp.lt.u64 	%p2, %rd16, %rd10;
	@%p2 bra 	$L__BB0_2;
$L__BB0_3:
	ret;

}


// ===== COMPILED SASS (sm_100) =====

	.target	sm_100

	.elftype	@"ET_EXEC"


//--------------------- .note.nv.tkinfo           --------------------------
	.section	.note.nv.tkinfo,"",@"SHT_NOTE"
	.sectionflags	@"SHF_NOTE_NV_TKINFO"
	.tkinfo
        /*0018*/ 	.word	0x00000002
        /*0030*/ 	.string	""
        /*0030*/ 	.string	"ptxas"
        /*0030*/ 	.string	"Cuda compilation tools, release 13.0, V13.0.88"
        /*0030*/ 	.string	"Build cuda_13.0.r13.0/compiler.36424714_0"
        /*0030*/ 	.string	"-arch sm_100 -m 64 "



//--------------------- .note.nv.cuinfo           --------------------------
	.section	.note.nv.cuinfo,"",@"SHT_NOTE"
	.sectionflags	@"SHF_NOTE_NV_CUINFO"
        /*0018*/ 	.short	0x0002
        /*001a*/ 	.short	0x0064
        /*001c*/ 	.short	0x0082
	.zero		2


//--------------------- .nv.info                  --------------------------
	.section	.nv.info,"",@"SHT_CUDA_INFO"
	.align	4


	//----- nvinfo : EIATTR_REGCOUNT
	.align		4
        /*0000*/ 	.byte	0x04, 0x2f
        /*0002*/ 	.short	(.L_1 - .L_0)
	.align		4
.L_0:
        /*0004*/ 	.word	index@(_Z17vector_add_kernelIfEvPT_PKS0_S3_mm)
        /*0008*/ 	.word	0x00000010


	//----- nvinfo : EIATTR_FRAME_SIZE
	.align		4
.L_1:
        /*000c*/ 	.byte	0x04, 0x11
        /*000e*/ 	.short	(.L_3 - .L_2)
	.align		4
.L_2:
        /*0010*/ 	.word	index@(_Z17vector_add_kernelIfEvPT_PKS0_S3_mm)
        /*0014*/ 	.word	0x00000000


	//----- nvinfo : EIATTR_MIN_STACK_SIZE
	.align		4
.L_3:
        /*0018*/ 	.byte	0x04, 0x12
        /*001a*/ 	.short	(.L_5 - .L_4)
	.align		4
.L_4:
        /*001c*/ 	.word	index@(_Z17vector_add_kernelIfEvPT_PKS0_S3_mm)
        /*0020*/ 	.word	0x00000000
.L_5:


//--------------------- .nv.compat                --------------------------
	.section	.nv.compat,"",@"SHT_CUDA_COMPAT_INFO"
	.align	4
        /*0000*/ 	.byte	0x02, 0x09, 0x00, 0x00, 0x02, 0x02, 0x01, 0x00, 0x02, 0x05, 0x05, 0x00, 0x03, 0x07, 0x01, 0x01
        /*0010*/ 	.byte	0x02, 0x03, 0x00, 0x00, 0x02, 0x06, 0x01, 0x00, 0x04, 0x0b, 0x08, 0x00, 0x09, 0x00, 0x00, 0x00
        /*0020*/ 	.byte	0x00, 0x00, 0x00, 0x00


//--------------------- .nv.info._Z17vector_add_kernelIfEvPT_PKS0_S3_mm --------------------------
	.section	.nv.info._Z17vector_add_kernelIfEvPT_PKS0_S3_mm,"",@"SHT_CUDA_INFO"
	.sectionflags	@""
	.align	4


	//----- nvinfo : EIATTR_CUDA_API_VERSION
	.align		4
        /*0000*/ 	.byte	0x04, 0x37
        /*0002*/ 	.short	(.L_7 - .L_6)
.L_6:
        /*0004*/ 	.word	0x00000082


	//----- nvinfo : EIATTR_KPARAM_INFO
	.align		4
.L_7:
        /*0008*/ 	.byte	0x04, 0x17
        /*000a*/ 	.short	(.L_9 - .L_8)
.L_8:
        /*000c*/ 	.word	0x00000000
        /*0010*/ 	.short	0x0004
        /*0012*/ 	.short	0x0020
        /*0014*/ 	.byte	0x00, 0xf0, 0x21, 0x00


	//----- nvinfo : EIATTR_KPARAM_INFO
	.align		4
.L_9:
        /*0018*/ 	.byte	0x04, 0x17
        /*001a*/ 	.short	(.L_11 - .L_10)
.L_10:
        /*001c*/ 	.word	0x00000000
        /*0020*/ 	.short	0x0003
        /*0022*/ 	.short	0x0018
        /*0024*/ 	.byte	0x00, 0xf0, 0x21, 0x00


	//----- nvinfo : EIATTR_KPARAM_INFO
	.align		4
.L_11:
        /*0028*/ 	.byte	0x04, 0x17
        /*002a*/ 	.short	(.L_13 - .L_12)
.L_12:
        /*002c*/ 	.word	0x00000000
        /*0030*/ 	.short	0x0002
        /*0032*/ 	.short	0x0010
        /*0034*/ 	.byte	0x00, 0xf5, 0x21, 0x00


	//----- nvinfo : EIATTR_KPARAM_INFO
	.align		4
.L_13:
        /*0038*/ 	.byte	0x04, 0x17
        /*003a*/ 	.short	(.L_15 - .L_14)
.L_14:
        /*003c*/ 	.word	0x00000000
        /*0040*/ 	.short	0x0001
        /*0042*/ 	.short	0x0008
        /*0044*/ 	.byte	0x00, 0xf5, 0x21, 0x00


	//----- nvinfo : EIATTR_KPARAM_INFO
	.align		4
.L_15:
        /*0048*/ 	.byte	0x04, 0x17
        /*004a*/ 	.short	(.L_17 - .L_16)
.L_16:
        /*004c*/ 	.word	0x00000000
        /*0050*/ 	.short	0x0000
        /*0052*/ 	.short	0x0000
        /*0054*/ 	.byte	0x00, 0xf5, 0x21, 0x00


	//----- nvinfo : EIATTR_SPARSE_MMA_MASK
	.align		4
.L_17:
        /*0058*/ 	.byte	0x03, 0x50
        /*005a*/ 	.short	0x0000


	//----- nvinfo : EIATTR_MAXREG_COUNT
	.align		4
        /*005c*/ 	.byte	0x03, 0x1b
        /*005e*/ 	.short	0x00ff


	//----- nvinfo : EIATTR_MERCURY_ISA_VERSION
	.align		4
        /*0060*/ 	.byte	0x03, 0x5f
        /*0062*/ 	.short	0x0101


	//----- nvinfo : EIATTR_VRC_CTA_INIT_COUNT
	.align		4
        /*0064*/ 	.byte	0x02, 0x4a
	.zero		1
	.zero		1


	//----- nvinfo : EIATTR_EXIT_INSTR_OFFSETS
	.align		4
        /*0068*/ 	.byte	0x04, 0x1c
        /*006a*/ 	.short	(.L_19 - .L_18)


	//   ....[0]....
.L_18:
        /*006c*/ 	.word	0x000000c0


	//   ....[1]....
        /*0070*/ 	.word	0x00000240


	//----- nvinfo : EIATTR_CRS_STACK_SIZE
	.align		4
.L_19:
        /*0074*/ 	.byte	0x04, 0x1e
        /*0076*/ 	.short	(.L_21 - .L_20)
.L_20:
        /*0078*/ 	.word	0x00000000


	//----- nvinfo : EIATTR_CBANK_PARAM_SIZE
	.align		4
.L_21:
        /*007c*/ 	.byte	0x03, 0x19
        /*007e*/ 	.short	0x0028


	//----- nvinfo : EIATTR_PARAM_CBANK
	.align		4
        /*0080*/ 	.byte	0x04, 0x0a
        /*0082*/ 	.short	(.L_23 - .L_22)
	.align		4
.L_22:
        /*0084*/ 	.word	index@(.nv.constant0._Z17vector_add_kernelIfEvPT_PKS0_S3_mm)
        /*0088*/ 	.short	0x0380
        /*008a*/ 	.short	0x0028


	//----- nvinfo : EIATTR_SW_WAR
	.align		4
.L_23:
        /*008c*/ 	.byte	0x04, 0x36
        /*008e*/ 	.short	(.L_25 - .L_24)
.L_24:
        /*0090*/ 	.word	0x00000008
.L_25:


//--------------------- .nv.callgraph             --------------------------
	.section	.nv.callgraph,"",@"SHT_CUDA_CALLGRAPH"
	.align	4
	.sectionentsize	8
	.align		4
        /*0000*/ 	.word	0x00000000
	.align		4
        /*0004*/ 	.word	0xffffffff
	.align		4
        /*0008*/ 	.word	0x00000000
	.align		4
        /*000c*/ 	.word	0xfffffffe
	.align		4
        /*0010*/ 	.word	0x00000000
	.align		4
        /*0014*/ 	.word	0xfffffffd
	.align		4
        /*0018*/ 	.word	0x00000000
	.align		4
        /*001c*/ 	.word	0xfffffffc


//--------------------- .text._Z17vector_add_kernelIfEvPT_PKS0_S3_mm --------------------------
	.section	.text._Z17vector_add_kernelIfEvPT_PKS0_S3_mm,"ax",@progbits
	.align	128
        .global         _Z17vector_add_kernelIfEvPT_PKS0_S3_mm
        .type           _Z17vector_add_kernelIfEvPT_PKS0_S3_mm,@function
        .size           _Z17vector_add_kernelIfEvPT_PKS0_S3_mm,(.L_x_2 - _Z17vector_add_kernelIfEvPT_PKS0_S3_mm)
        .other          _Z17vector_add_kernelIfEvPT_PKS0_S3_mm,@"STO_CUDA_ENTRY STV_DEFAULT"
_Z17vector_add_kernelIfEvPT_PKS0_S3_mm:
.text._Z17vector_add_kernelIfEvPT_PKS0_S3_mm:
[----:B------:R-:W-:Y:S01]  /*0000*/  LDC R1, c[0x0][0x37c] ;  /* 0x0000df00ff017b82 */ /* 0x000fe20000000800 */
[----:B------:R-:W0:Y:S07]  /*0010*/  S2R R3, SR_TID.X ;  /* 0x0000000000037919 */ /* 0x000e2e0000002100 */
[----:B------:R-:W0:Y:S01]  /*0020*/  S2UR UR4, SR_CTAID.X ;  /* 0x00000000000479c3 */ /* 0x000e220000002500 */
[----:B------:R-:W1:Y:S01]  /*0030*/  LDCU.64 UR6, c[0x0][0x398] ;  /* 0x00007300ff0677ac */ /* 0x000e620008000a00 */
[----:B------:R-:W2:Y:S06]  /*0040*/  LDCU.64 UR12, c[0x0][0x3a0] ;  /* 0x00007400ff0c77ac */ /* 0x000eac0008000a00 */
[----:B------:R-:W0:Y:S01]  /*0050*/  LDC R0, c[0x0][0x360] ;  /* 0x0000d800ff007b82 */ /* 0x000e220000000800 */
[----:B------:R-:W3:Y:S01]  /*0060*/  LDCU.128 UR8, c[0x0][0x380] ;  /* 0x00007000ff0877ac */ /* 0x000ee20008000c00 */
[----:B0-----:R-:W-:Y:S01]  /*0070*/  IMAD R0, R0, UR4, R3 ;  /* 0x0000000400007c24 */ /* 0x001fe2000f8e0203 */
[----:B------:R-:W0:Y:S04]  /*0080*/  LDCU.64 UR4, c[0x0][0x390] ;  /* 0x00007200ff0477ac */ /* 0x000e280008000a00 */
[----:B-1----:R-:W-:-:S02]  /*0090*/  ISETP.GE.U32.AND P0, PT, R0, UR6, PT ;  /* 0x0000000600007c0c */ /* 0x002fc4000bf06070 */
[----:B------:R-:W-:-:S04]  /*00a0*/  SHF.R.S32.HI R2, RZ, 0x1f, R0 ;  /* 0x0000001fff027819 */ /* 0x000fc80000011400 */
[----:B------:R-:W-:-:S13]  /*00b0*/  ISETP.GE.U32.AND.EX P0, PT, R2, UR7, PT, P0 ;  /* 0x0000000702007c0c */ /* 0x000fda000bf06100 */
[----:B0-23--:R-:W-:Y:S05]  /*00c0*/  @P0 EXIT ;  /* 0x000000000000094d */ /* 0x00dfea0003800000 */
[----:B------:R-:W0:Y:S01]  /*00d0*/  LDC.64 R12, c[0x0][0x358] ;  /* 0x0000d600ff0c7b82 */ /* 0x000e220000000a00 */
[----:B------:R-:W-:-:S07]  /*00e0*/  IMAD.MOV.U32 R11, RZ, RZ, R2 ;  /* 0x000000ffff0b7224 */ /* 0x000fce00078e0002 */
.L_x_0:
[----:B-1----:R-:W-:Y:S01]  /*00f0*/  IMAD.SHL.U32 R6, R0, 0x4, RZ ;  /* 0x0000000400067824 */ /* 0x002fe200078e00ff */
[C---:B0-----:R-:W-:Y:S02]  /*0100*/  R2UR UR14, R12.reuse ;  /* 0x000000000c0e72ca */ /* 0x041fe400000e0000 */
[C---:B------:R-:W-:Y:S02]  /*0110*/  R2UR UR15, R13.reuse ;  /* 0x000000000d0f72ca */ /* 0x040fe400000e0000 */
[----:B------:R-:W-:Y:S02]  /*0120*/  R2UR UR16, R12 ;  /* 0x000000000c1072ca */ /* 0x000fe400000e0000 */
[----:B------:R-:W-:Y:S02]  /*0130*/  R2UR UR17, R13 ;  /* 0x000000000d1172ca */ /* 0x000fe400000e0000 */
[----:B------:R-:W-:Y:S02]  /*0140*/  SHF.L.U64.HI R7, R0, 0x2, R11 ;  /* 0x0000000200077819 */ /* 0x000fe4000001020b */
[----:B------:R-:W-:-:S02]  /*0150*/  IADD3 R4, P1, PT, R6, UR4, RZ ;  /* 0x0000000406047c10 */ /* 0x000fc4000ff3e0ff */
[----:B------:R-:W-:Y:S02]  /*0160*/  IADD3 R2, P0, PT, R6, UR10, RZ ;  /* 0x0000000a06027c10 */ /* 0x000fe4000ff1e0ff */
[C---:B------:R-:W-:Y:S02]  /*0170*/  IADD3.X R5, PT, PT, R7.reuse, UR5, RZ, P1, !PT ;  /* 0x0000000507057c10 */ /* 0x040fe40008ffe4ff */
[----:B------:R-:W-:-:S04]  /*0180*/  IADD3.X R3, PT, PT, R7, UR11, RZ, P0, !PT ;  /* 0x0000000b07037c10 */ /* 0x000fc800087fe4ff */
[----:B------:R-:W2:Y:S04]  /*0190*/  LDG.E R5, desc[UR16][R4.64] ;  /* 0x0000001004057981 */ /* 0x000ea8000c1e1900 */
[----:B------:R-:W2:Y:S01]  /*01a0*/  LDG.E R2, desc[UR14][R2.64] ;  /* 0x0000000e02027981 */ /* 0x000ea2000c1e1900 */
[----:B------:R-:W-:-:S04]  /*01b0*/  IADD3 R6, P0, PT, R6, UR8, RZ ;  /* 0x0000000806067c10 */ /* 0x000fc8000ff1e0ff */
[----:B------:R-:W-:Y:S02]  /*01c0*/  IADD3.X R7, PT, PT, R7, UR9, RZ, P0, !PT ;  /* 0x0000000907077c10 */ /* 0x000fe400087fe4ff */
[----:B------:R-:W-:-:S04]  /*01d0*/  IADD3 R0, P0, PT, R0, UR12, RZ ;  /* 0x0000000c00007c10 */ /* 0x000fc8000ff1e0ff */
[----:B------:R-:W-:Y:S02]  /*01e0*/  IADD3.X R11, PT, PT, R11, UR13, RZ, P0, !PT ;  /* 0x0000000d0b0b7c10 */ /* 0x000fe400087fe4ff */
[----:B------:R-:W-:-:S04]  /*01f0*/  ISETP.GE.U32.AND P0, PT, R0, UR6, PT ;  /* 0x0000000600007c0c */ /* 0x000fc8000bf06070 */
[----:B------:R-:W-:Y:S01]  /*0200*/  ISETP.GE.U32.AND.EX P0, PT, R11, UR7, PT, P0 ;  /* 0x000000070b007c0c */ /* 0x000fe2000bf06100 */
[----:B--2---:R-:W-:-:S05]  /*0210*/  FADD R9, R2, R5 ;  /* 0x0000000502097221 */ /* 0x004fca0000000000 */
[----:B------:R1:W-:Y:S07]  /*0220*/  STG.E desc[UR14][R6.64], R9 ;  /* 0x0000000906007986 */ /* 0x0003ee000c10190e */
[----:B------:R-:W-:Y:S05]  /*0230*/  @!P0 BRA `(.L_x_0) ;  /* 0xfffffffc00ac8947 */ /* 0x000fea000383ffff */
[----:B------:R-:W-:Y:S05]  /*0240*/  EXIT ;  /* 0x000000000000794d */ /* 0x000fea0003800000 */
.L_x_1:
[----:B------:R-:W-:-:S00]  /*0250*/  BRA `(.L_x_1) ;  /* 0xfffffffc00fc7947 */ /* 0x000fc0000383ffff */
[----:B------:R-:W-:-:S00]  /*0260*/  NOP ;  /* 0x0000000000007918 */ /* 0x000fc00000000000 */
        /* <DEDUP_REMOVED lines=9> */
.L_x_2:


//--------------------- .nv.shared.reserved.0     --------------------------
	.section	.nv.shared.reserved.0,"aw",@nobits
	.weak		__nv_reservedSMEM_offset_0_alias
	.size		__nv_reservedSMEM_offset_0_alias, 0, 64
	.other		__nv_reservedSMEM_offset_0_alias,@"STO_CUDA_RESERVED_SHARED STV_DEFAULT"
__nv_reservedSMEM_offset_0_alias:
	.zero		0
	.zero		64


//--------------------- .nv.constant0._Z17vector_add_kernelIfEvPT_PKS0_S3_mm --------------------------
	.section	.nv.constant0._Z17vector_add_kernelIfEvPT_PKS0_S3_mm,"a",@progbits
	.sectionflags	@""
	.align	4
.nv.constant0._Z17vector_add_kernelIfEvPT_PKS0_S3_mm:
	.zero		936


//--------------------- SYMBOLS --------------------------

	.type		.nv.reservedSmem.offset0,@object
	.size		.nv.reservedSmem.offset0,0x4
